	.headerflags	@"EF_CUDA_TEXMODE_UNIFIED EF_CUDA_64BIT_ADDRESS EF_CUDA_ACCELERATORS EF_CUDA_SM90 EF_CUDA_VIRTUAL_SM(EF_CUDA_SM90)"
	.elftype	@"ET_EXEC"


//--------------------- .nv.info                  --------------------------
	.section	.nv.info,"",@"SHT_CUDA_INFO"
	.align	4


	//----- nvinfo : EIATTR_REGCOUNT
	.align		4
        /*0000*/ 	.byte	0x04, 0x2f
        /*0002*/ 	.short	(.L_1 - .L_0)
	.align		4
.L_0:
        /*0004*/ 	.word	index@(triton_poi_fused_native_layer_norm_2)
        /*0008*/ 	.word	0x00000014


	//----- nvinfo : EIATTR_MIN_STACK_SIZE
	.align		4
.L_1:
        /*000c*/ 	.byte	0x04, 0x12
        /*000e*/ 	.short	(.L_3 - .L_2)
	.align		4
.L_2:
        /*0010*/ 	.word	index@(triton_poi_fused_native_layer_norm_2)
        /*0014*/ 	.word	0x00000000


	//----- nvinfo : EIATTR_FRAME_SIZE
	.align		4
.L_3:
        /*0018*/ 	.byte	0x04, 0x11
        /*001a*/ 	.short	(.L_5 - .L_4)
	.align		4
.L_4:
        /*001c*/ 	.word	index@(triton_poi_fused_native_layer_norm_2)
        /*0020*/ 	.word	0x00000000


	//----- nvinfo : EIATTR_MIN_STACK_SIZE
	.align		4
.L_5:
        /*0024*/ 	.byte	0x04, 0x12
        /*0026*/ 	.short	(.L_7 - .L_6)
	.align		4
.L_6:
        /*0028*/ 	.word	index@(triton_poi_fused_native_layer_norm_2)
        /*002c*/ 	.word	0x00000000
.L_7:


//--------------------- .nv.info.triton_poi_fused_native_layer_norm_2 --------------------------
	.section	.nv.info.triton_poi_fused_native_layer_norm_2,"",@"SHT_CUDA_INFO"
	.sectionflags	@""
	.align	4


	//----- nvinfo : EIATTR_CUDA_API_VERSION
	.align		4
        /*0000*/ 	.byte	0x04, 0x37
        /*0002*/ 	.short	(.L_9 - .L_8)
.L_8:
        /*0004*/ 	.word	0x0000007c


	//----- nvinfo : EIATTR_KPARAM_INFO
	.align		4
.L_9:
        /*0008*/ 	.byte	0x04, 0x17
        /*000a*/ 	.short	(.L_11 - .L_10)
.L_10:
        /*000c*/ 	.word	0x00000000
        /*0010*/ 	.short	0x0006
        /*0012*/ 	.short	0x0030
        /*0014*/ 	.byte	0x00, 0xf0, 0x11, 0x00


	//----- nvinfo : EIATTR_KPARAM_INFO
	.align		4
.L_11:
        /*0018*/ 	.byte	0x04, 0x17
        /*001a*/ 	.short	(.L_13 - .L_12)
.L_12:
        /*001c*/ 	.word	0x00000000
        /*0020*/ 	.short	0x0005
        /*0022*/ 	.short	0x0028
        /*0024*/ 	.byte	0x00, 0xf4, 0x21, 0x00


	//----- nvinfo : EIATTR_KPARAM_INFO
	.align		4
.L_13:
        /*0028*/ 	.byte	0x04, 0x17
        /*002a*/ 	.short	(.L_15 - .L_14)
.L_14:
        /*002c*/ 	.word	0x00000000
        /*0030*/ 	.short	0x0004
        /*0032*/ 	.short	0x0020
        /*0034*/ 	.byte	0x00, 0xf4, 0x21, 0x00


	//----- nvinfo : EIATTR_KPARAM_INFO
	.align		4
.L_15:
        /*0038*/ 	.byte	0x04, 0x17
        /*003a*/ 	.short	(.L_17 - .L_16)
.L_16:
        /*003c*/ 	.word	0x00000000
        /*0040*/ 	.short	0x0003
        /*0042*/ 	.short	0x0018
        /*0044*/ 	.byte	0x00, 0xf4, 0x21, 0x00


	//----- nvinfo : EIATTR_KPARAM_INFO
	.align		4
.L_17:
        /*0048*/ 	.byte	0x04, 0x17
        /*004a*/ 	.short	(.L_19 - .L_18)
.L_18:
        /*004c*/ 	.word	0x00000000
        /*0050*/ 	.short	0x0002
        /*0052*/ 	.short	0x0010
        /*0054*/ 	.byte	0x00, 0xf4, 0x21, 0x00


	//----- nvinfo : EIATTR_KPARAM_INFO
	.align		4
.L_19:
        /*0058*/ 	.byte	0x04, 0x17
        /*005a*/ 	.short	(.L_21 - .L_20)
.L_20:
        /*005c*/ 	.word	0x00000000
        /*0060*/ 	.short	0x0001
        /*0062*/ 	.short	0x0008
        /*0064*/ 	.byte	0x00, 0xf4, 0x21, 0x00


	//----- nvinfo : EIATTR_KPARAM_INFO
	.align		4
.L_21:
        /*0068*/ 	.byte	0x04, 0x17
        /*006a*/ 	.short	(.L_23 - .L_22)
.L_22:
        /*006c*/ 	.word	0x00000000
        /*0070*/ 	.short	0x0000
        /*0072*/ 	.short	0x0000
        /*0074*/ 	.byte	0x00, 0xf4, 0x21, 0x00


	//----- nvinfo : EIATTR_SPARSE_MMA_MASK
	.align		4
.L_23:
        /*0078*/ 	.byte	0x03, 0x50
        /*007a*/ 	.short	0x0000


	//----- nvinfo : EIATTR_MAXREG_COUNT
	.align		4
        /*007c*/ 	.byte	0x03, 0x1b
        /*007e*/ 	.short	0x00ff


	//----- nvinfo : EIATTR_EXIT_INSTR_OFFSETS
	.align		4
        /*0080*/ 	.byte	0x04, 0x1c
        /*0082*/ 	.short	(.L_25 - .L_24)


	//   ....[0]....
.L_24:
        /*0084*/ 	.word	0x00000230


	//   ....[1]....
        /*0088*/ 	.word	0x00000250


	//----- nvinfo : EIATTR_REQNTID
	.align		4
.L_25:
        /*008c*/ 	.byte	0x04, 0x10
        /*008e*/ 	.short	(.L_27 - .L_26)
.L_26:
        /*0090*/ 	.word	0x00000080
        /*0094*/ 	.word	0x00000001
        /*0098*/ 	.word	0x00000001


	//----- nvinfo : EIATTR_CBANK_PARAM_SIZE
	.align		4
.L_27:
        /*009c*/ 	.byte	0x03, 0x19
        /*009e*/ 	.short	0x0034


	//----- nvinfo : EIATTR_PARAM_CBANK
	.align		4
        /*00a0*/ 	.byte	0x04, 0x0a
        /*00a2*/ 	.short	(.L_29 - .L_28)
	.align		4
.L_28:
        /*00a4*/ 	.word	index@(.nv.constant0.triton_poi_fused_native_layer_norm_2)
        /*00a8*/ 	.short	0x0210
        /*00aa*/ 	.short	0x0034


	//----- nvinfo : EIATTR_SW_WAR
	.align		4
.L_29:
        /*00ac*/ 	.byte	0x04, 0x36
        /*00ae*/ 	.short	(.L_31 - .L_30)
.L_30:
        /*00b0*/ 	.word	0x00000008
.L_31:


//--------------------- .nv.callgraph             --------------------------
	.section	.nv.callgraph,"",@"SHT_CUDA_CALLGRAPH"
	.align	4
	.sectionentsize	8
	.align		4
        /*0000*/ 	.word	0x00000000
	.align		4
        /*0004*/ 	.word	0xffffffff
	.align		4
        /*0008*/ 	.word	0x00000000
	.align		4
        /*000c*/ 	.word	0xfffffffe
	.align		4
        /*0010*/ 	.word	0x00000000
	.align		4
        /*0014*/ 	.word	0xfffffffd
	.align		4
        /*0018*/ 	.word	0x00000000
	.align		4
        /*001c*/ 	.word	0xfffffffc


//--------------------- .text.triton_poi_fused_native_layer_norm_2 --------------------------
	.section	.text.triton_poi_fused_native_layer_norm_2,"ax",@progbits
	.align	128
        .global         triton_poi_fused_native_layer_norm_2
        .type           triton_poi_fused_native_layer_norm_2,@function
        .size           triton_poi_fused_native_layer_norm_2,(.L_x_1 - triton_poi_fused_native_layer_norm_2)
        .other          triton_poi_fused_native_layer_norm_2,@"STO_CUDA_ENTRY STV_DEFAULT"
triton_poi_fused_native_layer_norm_2:
.text.triton_poi_fused_native_layer_norm_2:
[----:B------:R-:W0:Y:S01]  /*0000*/  LDC R1, c[0x0][0x28] ;  /* 0x00000a00ff017b82 */ /* 0x000e220000000800 */
[----:B------:R-:W1:Y:S07]  /*0010*/  S2R R0, SR_TID.X ;  /* 0x0000000000007919 */ /* 0x000e6e0000002100 */
[----:B------:R-:W2:Y:S01]  /*0020*/  LDC.64 R12, c[0x0][0x210] ;  /* 0x00008400ff0c7b82 */ /* 0x000ea20000000a00 */
[----:B------:R-:W-:Y:S01]  /*0030*/  ULDC.64 UR4, c[0x0][0x208] ;  /* 0x0000820000047ab9 */ /* 0x000fe20000000a00 */
[----:B------:R-:W3:Y:S06]  /*0040*/  S2R R3, SR_CTAID.X ;  /* 0x0000000000037919 */ /* 0x000eec0000002500 */
[----:B------:R-:W4:Y:S08]  /*0050*/  LDC.64 R10, c[0x0][0x218] ;  /* 0x00008600ff0a7b82 */ /* 0x000f300000000a00 */
[----:B------:R-:W5:Y:S08]  /*0060*/  LDC.64 R6, c[0x0][0x220] ;  /* 0x00008800ff067b82 */ /* 0x000f700000000a00 */
[----:B------:R-:W5:Y:S01]  /*0070*/  LDC.64 R4, c[0x0][0x228] ;  /* 0x00008a00ff047b82 */ /* 0x000f620000000a00 */
[----:B-1----:R-:W-:-:S04]  /*0080*/  LOP3.LUT R0, R0, 0x7f, RZ, 0xc0, !PT ;  /* 0x0000007f00007812 */ /* 0x002fc800078ec0ff */
[----:B---3--:R-:W-:-:S03]  /*0090*/  LEA R0, R3, R0, 0x7 ;  /* 0x0000000003007211 */ /* 0x008fc600078e38ff */
[----:B------:R-:W1:Y:S01]  /*00a0*/  LDC.64 R2, c[0x0][0x230] ;  /* 0x00008c00ff027b82 */ /* 0x000e620000000a00 */
[----:B------:R-:W-:Y:S01]  /*00b0*/  SHF.R.S32.HI R9, RZ, 0x1f, R0 ;  /* 0x0000001fff097819 */ /* 0x000fe20000011400 */
[C---:B--2---:R-:W-:Y:S01]  /*00c0*/  IMAD.WIDE R12, R0.reuse, 0x4, R12 ;  /* 0x00000004000c7825 */ /* 0x044fe200078e020c */
[----:B------:R-:W-:Y:S02]  /*00d0*/  ISETP.GE.AND P0, PT, R0, 0x50, PT ;  /* 0x000000500000780c */ /* 0x000fe40003f06270 */
[----:B------:R-:W-:Y:S02]  /*00e0*/  LEA.HI R14, R9, R0, RZ, 0x2 ;  /* 0x00000000090e7211 */ /* 0x000fe400078f10ff */
[----:B------:R-:W-:Y:S02]  /*00f0*/  CS2R R8, SRZ ;  /* 0x0000000000087805 */ /* 0x000fe4000001ff00 */
[----:B------:R-:W-:Y:S02]  /*0100*/  SHF.R.S32.HI R15, RZ, 0x2, R14 ;  /* 0x00000002ff0f7819 */ /* 0x000fe4000001140e */
[----:B------:R-:W-:-:S03]  /*0110*/  LOP3.LUT R17, R14, 0xfffffffc, RZ, 0xc0, !PT ;  /* 0xfffffffc0e117812 */ /* 0x000fc600078ec0ff */
[C---:B----4-:R-:W-:Y:S01]  /*0120*/  IMAD.WIDE R10, R15.reuse, 0x4, R10 ;  /* 0x000000040f0a7825 */ /* 0x050fe200078e020a */
[----:B------:R-:W-:Y:S01]  /*0130*/  IADD3 R17, R0, -R17, RZ ;  /* 0x8000001100117210 */ /* 0x000fe20007ffe0ff */
[----:B------:R-:W-:Y:S01]  /*0140*/  HFMA2.MMA R16, -RZ, RZ, 0, 0 ;  /* 0x00000000ff107435 */ /* 0x000fe200000001ff */
[----:B------:R2:W3:Y:S01]  /*0150*/  @!P0 LDG.E R8, desc[UR4][R12.64] ;  /* 0x000000040c088981 */ /* 0x0004e2000c1e1900 */
[----:B-----5:R-:W-:Y:S01]  /*0160*/  IMAD.WIDE R6, R15, 0x4, R6 ;  /* 0x000000040f067825 */ /* 0x020fe200078e0206 */
[----:B------:R-:W-:Y:S02]  /*0170*/  CS2R R14, SRZ ;  /* 0x00000000000e7805 */ /* 0x000fe4000001ff00 */
[----:B------:R-:W3:Y:S01]  /*0180*/  @!P0 LDG.E.EL R9, desc[UR4][R10.64] ;  /* 0x000000040a098981 */ /* 0x000ee2000c2e1900 */
[----:B0-----:R-:W-:-:S03]  /*0190*/  IMAD.WIDE R4, R17, 0x4, R4 ;  /* 0x0000000411047825 */ /* 0x001fc600078e0204 */
[----:B------:R-:W4:Y:S01]  /*01a0*/  @!P0 LDG.E.EL R14, desc[UR4][R6.64] ;  /* 0x00000004060e8981 */ /* 0x000f22000c2e1900 */
[----:B-1----:R-:W-:Y:S01]  /*01b0*/  IMAD.WIDE R2, R17, 0x4, R2 ;  /* 0x0000000411027825 */ /* 0x002fe200078e0202 */
[----:B--2---:R-:W0:Y:S02]  /*01c0*/  LDC.64 R12, c[0x0][0x238] ;  /* 0x00008e00ff0c7b82 */ /* 0x004e240000000a00 */
[----:B------:R-:W2:Y:S04]  /*01d0*/  @!P0 LDG.E.EL R15, desc[UR4][R4.64] ;  /* 0x00000004040f8981 */ /* 0x000ea8000c2e1900 */
[----:B------:R-:W2:Y:S01]  /*01e0*/  @!P0 LDG.E.EL R16, desc[UR4][R2.64] ;  /* 0x0000000402108981 */ /* 0x000ea2000c2e1900 */
[----:B---3--:R-:W-:-:S04]  /*01f0*/  FADD R9, -R9, R8 ;  /* 0x0000000809097221 */ /* 0x008fc80000000100 */
[----:B----4-:R-:W-:Y:S01]  /*0200*/  FMUL R11, R9, R14 ;  /* 0x0000000e090b7220 */ /* 0x010fe20000400000 */
[----:B0-----:R-:W-:-:S04]  /*0210*/  IMAD.WIDE R8, R0, 0x4, R12 ;  /* 0x0000000400087825 */ /* 0x001fc800078e020c */
[----:B--2---:R-:W-:Y:S01]  /*0220*/  FFMA R11, R11, R15, R16 ;  /* 0x0000000f0b0b7223 */ /* 0x004fe20000000010 */
[----:B------:R-:W-:Y:S06]  /*0230*/  @P0 EXIT ;  /* 0x000000000000094d */ /* 0x000fec0003800000 */
[----:B------:R-:W-:Y:S01]  /*0240*/  STG.E desc[UR4][R8.64], R11 ;  /* 0x0000000b08007986 */ /* 0x000fe2000c101904 */
[----:B------:R-:W-:Y:S05]  /*0250*/  EXIT ;  /* 0x000000000000794d */ /* 0x000fea0003800000 */
.L_x_0:
[----:B------:R-:W-:-:S00]  /*0260*/  BRA `(.L_x_0) ;  /* 0xfffffffc00fc7947 */ /* 0x000fc0000383ffff */
[----:B------:R-:W-:-:S00]  /*0270*/  NOP ;  /* 0x0000000000007918 */ /* 0x000fc00000000000 */
        /* <DEDUP_REMOVED lines=8> */
.L_x_1:


//--------------------- .nv.constant0.triton_poi_fused_native_layer_norm_2 --------------------------
	.section	.nv.constant0.triton_poi_fused_native_layer_norm_2,"a",@progbits
	.sectionflags	@""
	.align	4
.nv.constant0.triton_poi_fused_native_layer_norm_2:
	.zero		580
